	.headerflags	@"EF_CUDA_TEXMODE_UNIFIED EF_CUDA_64BIT_ADDRESS EF_CUDA_ACCELERATORS EF_CUDA_SM90 EF_CUDA_VIRTUAL_SM(EF_CUDA_SM90)"
	.elftype	@"ET_EXEC"


//--------------------- .nv.info                  --------------------------
	.section	.nv.info,"",@"SHT_CUDA_INFO"
	.align	4


	//----- nvinfo : EIATTR_REGCOUNT
	.align		4
        /*0000*/ 	.byte	0x04, 0x2f
        /*0002*/ 	.short	(.L_1 - .L_0)
	.align		4
.L_0:
        /*0004*/ 	.word	index@(triton_poi_fused_convolution_leaky_relu_47)
        /*0008*/ 	.word	0x00000012


	//----- nvinfo : EIATTR_MIN_STACK_SIZE
	.align		4
.L_1:
        /*000c*/ 	.byte	0x04, 0x12
        /*000e*/ 	.short	(.L_3 - .L_2)
	.align		4
.L_2:
        /*0010*/ 	.word	index@(triton_poi_fused_convolution_leaky_relu_47)
        /*0014*/ 	.word	0x00000000


	//----- nvinfo : EIATTR_FRAME_SIZE
	.align		4
.L_3:
        /*0018*/ 	.byte	0x04, 0x11
        /*001a*/ 	.short	(.L_5 - .L_4)
	.align		4
.L_4:
        /*001c*/ 	.word	index@(triton_poi_fused_convolution_leaky_relu_47)
        /*0020*/ 	.word	0x00000000


	//----- nvinfo : EIATTR_MIN_STACK_SIZE
	.align		4
.L_5:
        /*0024*/ 	.byte	0x04, 0x12
        /*0026*/ 	.short	(.L_7 - .L_6)
	.align		4
.L_6:
        /*0028*/ 	.word	index@(triton_poi_fused_convolution_leaky_relu_47)
        /*002c*/ 	.word	0x00000000
.L_7:


//--------------------- .nv.info.triton_poi_fused_convolution_leaky_relu_47 --------------------------
	.section	.nv.info.triton_poi_fused_convolution_leaky_relu_47,"",@"SHT_CUDA_INFO"
	.sectionflags	@""
	.align	4


	//----- nvinfo : EIATTR_CUDA_API_VERSION
	.align		4
        /*0000*/ 	.byte	0x04, 0x37
        /*0002*/ 	.short	(.L_9 - .L_8)
.L_8:
        /*0004*/ 	.word	0x0000007c


	//----- nvinfo : EIATTR_KPARAM_INFO
	.align		4
.L_9:
        /*0008*/ 	.byte	0x04, 0x17
        /*000a*/ 	.short	(.L_11 - .L_10)
.L_10:
        /*000c*/ 	.word	0x00000000
        /*0010*/ 	.short	0x0003
        /*0012*/ 	.short	0x0018
        /*0014*/ 	.byte	0x00, 0xf0, 0x11, 0x00


	//----- nvinfo : EIATTR_KPARAM_INFO
	.align		4
.L_11:
        /*0018*/ 	.byte	0x04, 0x17
        /*001a*/ 	.short	(.L_13 - .L_12)
.L_12:
        /*001c*/ 	.word	0x00000000
        /*0020*/ 	.short	0x0002
        /*0022*/ 	.short	0x0010
        /*0024*/ 	.byte	0x00, 0xf4, 0x21, 0x00


	//----- nvinfo : EIATTR_KPARAM_INFO
	.align		4
.L_13:
        /*0028*/ 	.byte	0x04, 0x17
        /*002a*/ 	.short	(.L_15 - .L_14)
.L_14:
        /*002c*/ 	.word	0x00000000
        /*0030*/ 	.short	0x0001
        /*0032*/ 	.short	0x0008
        /*0034*/ 	.byte	0x00, 0xf4, 0x21, 0x00


	//----- nvinfo : EIATTR_KPARAM_INFO
	.align		4
.L_15:
        /*0038*/ 	.byte	0x04, 0x17
        /*003a*/ 	.short	(.L_17 - .L_16)
.L_16:
        /*003c*/ 	.word	0x00000000
        /*0040*/ 	.short	0x0000
        /*0042*/ 	.short	0x0000
        /*0044*/ 	.byte	0x00, 0xf4, 0x21, 0x00


	//----- nvinfo : EIATTR_SPARSE_MMA_MASK
	.align		4
.L_17:
        /*0048*/ 	.byte	0x03, 0x50
        /*004a*/ 	.short	0x0000


	//----- nvinfo : EIATTR_MAXREG_COUNT
	.align		4
        /*004c*/ 	.byte	0x03, 0x1b
        /*004e*/ 	.short	0x00ff


	//----- nvinfo : EIATTR_EXIT_INSTR_OFFSETS
	.align		4
        /*0050*/ 	.byte	0x04, 0x1c
        /*0052*/ 	.short	(.L_19 - .L_18)


	//   ....[0]....
.L_18:
        /*0054*/ 	.word	0x000002f0


	//----- nvinfo : EIATTR_REQNTID
	.align		4
.L_19:
        /*0058*/ 	.byte	0x04, 0x10
        /*005a*/ 	.short	(.L_21 - .L_20)
.L_20:
        /*005c*/ 	.word	0x00000100
        /*0060*/ 	.word	0x00000001
        /*0064*/ 	.word	0x00000001


	//----- nvinfo : EIATTR_CBANK_PARAM_SIZE
	.align		4
.L_21:
        /*0068*/ 	.byte	0x03, 0x19
        /*006a*/ 	.short	0x001c


	//----- nvinfo : EIATTR_PARAM_CBANK
	.align		4
        /*006c*/ 	.byte	0x04, 0x0a
        /*006e*/ 	.short	(.L_23 - .L_22)
	.align		4
.L_22:
        /*0070*/ 	.word	index@(.nv.constant0.triton_poi_fused_convolution_leaky_relu_47)
        /*0074*/ 	.short	0x0210
        /*0076*/ 	.short	0x001c


	//----- nvinfo : EIATTR_SW_WAR
	.align		4
.L_23:
        /*0078*/ 	.byte	0x04, 0x36
        /*007a*/ 	.short	(.L_25 - .L_24)
.L_24:
        /*007c*/ 	.word	0x00000008
.L_25:


//--------------------- .nv.callgraph             --------------------------
	.section	.nv.callgraph,"",@"SHT_CUDA_CALLGRAPH"
	.align	4
	.sectionentsize	8
	.align		4
        /*0000*/ 	.word	0x00000000
	.align		4
        /*0004*/ 	.word	0xffffffff
	.align		4
        /*0008*/ 	.word	0x00000000
	.align		4
        /*000c*/ 	.word	0xfffffffe
	.align		4
        /*0010*/ 	.word	0x00000000
	.align		4
        /*0014*/ 	.word	0xfffffffd
	.align		4
        /*0018*/ 	.word	0x00000000
	.align		4
        /*001c*/ 	.word	0xfffffffc


//--------------------- .text.triton_poi_fused_convolution_leaky_relu_47 --------------------------
	.section	.text.triton_poi_fused_convolution_leaky_relu_47,"ax",@progbits
	.align	128
        .global         triton_poi_fused_convolution_leaky_relu_47
        .type           triton_poi_fused_convolution_leaky_relu_47,@function
        .size           triton_poi_fused_convolution_leaky_relu_47,(.L_x_1 - triton_poi_fused_convolution_leaky_relu_47)
        .other          triton_poi_fused_convolution_leaky_relu_47,@"STO_CUDA_ENTRY STV_DEFAULT"
triton_poi_fused_convolution_leaky_relu_47:
.text.triton_poi_fused_convolution_leaky_relu_47:
[----:B------:R-:W-:Y:S01]  /*0000*/  LDC R1, c[0x0][0x28] ;  /* 0x00000a00ff017b82 */ /* 0x000fe20000000800 */
[----:B------:R-:W1:Y:S07]  /*0010*/  S2R R0, SR_TID.X ;  /* 0x0000000000007919 */ /* 0x000e6e0000002100 */
[----:B------:R-:W2:Y:S01]  /*0020*/  LDC.64 R2, c[0x0][0x220] ;  /* 0x00008800ff027b82 */ /* 0x000ea20000000a00 */
[----:B------:R-:W-:Y:S01]  /*0030*/  ULDC.64 UR4, c[0x0][0x208] ;  /* 0x0000820000047ab9 */ /* 0x000fe20000000a00 */
[----:B------:R-:W3:Y:S06]  /*0040*/  S2R R11, SR_CTAID.X ;  /* 0x00000000000b7919 */ /* 0x000eec0000002500 */
[----:B------:R-:W4:Y:S01]  /*0050*/  LDC.64 R6, c[0x0][0x218] ;  /* 0x00008600ff067b82 */ /* 0x000f220000000a00 */
[----:B-1----:R-:W-:-:S05]  /*0060*/  IMAD.SHL.U32 R0, R0, 0x2, RZ ;  /* 0x0000000200007824 */ /* 0x002fca00078e00ff */
[----:B------:R-:W-:-:S04]  /*0070*/  LOP3.LUT R0, R0, 0x1fe, RZ, 0xc0, !PT ;  /* 0x000001fe00007812 */ /* 0x000fc800078ec0ff */
[----:B---3--:R-:W-:-:S05]  /*0080*/  LEA R11, R11, R0, 0x9 ;  /* 0x000000000b0b7211 */ /* 0x008fca00078e48ff */
[C---:B------:R-:W-:Y:S02]  /*0090*/  VIADD R0, R11.reuse, 0x1 ;  /* 0x000000010b007836 */ /* 0x040fe40000000000 */
[----:B------:R-:W-:-:S04]  /*00a0*/  IMAD.HI R4, R11, 0x78787879, RZ ;  /* 0x787878790b047827 */ /* 0x000fc800078e02ff */
[----:B------:R-:W-:Y:S01]  /*00b0*/  IMAD.HI R8, R0, 0x78787879, RZ ;  /* 0x7878787900087827 */ /* 0x000fe200078e02ff */
[----:B------:R-:W-:-:S03]  /*00c0*/  SHF.R.U32.HI R5, RZ, 0x1f, R4 ;  /* 0x0000001fff057819 */ /* 0x000fc60000011604 */
[----:B----4-:R-:W-:Y:S01]  /*00d0*/  IMAD.WIDE R6, R11, 0x4, R6 ;  /* 0x000000040b067825 */ /* 0x010fe200078e0206 */
[----:B------:R-:W-:Y:S02]  /*00e0*/  SHF.R.U32.HI R9, RZ, 0x1f, R8 ;  /* 0x0000001fff097819 */ /* 0x000fe40000011608 */
[----:B------:R-:W-:Y:S02]  /*00f0*/  LEA.HI.SX32 R0, R4, R5, 0x1d ;  /* 0x0000000504007211 */ /* 0x000fe400078feaff */
[----:B------:R-:W1:Y:S01]  /*0100*/  LDC.64 R4, c[0x0][0x210] ;  /* 0x00008400ff047b82 */ /* 0x000e620000000a00 */
[----:B------:R-:W-:Y:S02]  /*0110*/  LEA.HI.SX32 R9, R8, R9, 0x1d ;  /* 0x0000000908097211 */ /* 0x000fe400078feaff */
[----:B------:R-:W-:Y:S02]  /*0120*/  SHF.R.S32.HI R13, RZ, 0x1f, R0 ;  /* 0x0000001fff0d7819 */ /* 0x000fe40000011400 */
[----:B------:R-:W-:-:S02]  /*0130*/  SHF.R.S32.HI R8, RZ, 0x1f, R9 ;  /* 0x0000001fff087819 */ /* 0x000fc40000011409 */
[----:B------:R-:W-:Y:S02]  /*0140*/  LEA.HI R13, R13, R0, RZ, 0xa ;  /* 0x000000000d0d7211 */ /* 0x000fe400078f50ff */
[----:B------:R-:W-:Y:S02]  /*0150*/  LEA.HI R8, R8, R9, RZ, 0xa ;  /* 0x0000000908087211 */ /* 0x000fe400078f50ff */
[----:B------:R-:W-:Y:S02]  /*0160*/  LOP3.LUT R13, R13, 0xfffffc00, RZ, 0xc0, !PT ;  /* 0xfffffc000d0d7812 */ /* 0x000fe400078ec0ff */
[----:B------:R-:W-:Y:S02]  /*0170*/  LOP3.LUT R8, R8, 0xfffffc00, RZ, 0xc0, !PT ;  /* 0xfffffc0008087812 */ /* 0x000fe400078ec0ff */
[----:B------:R-:W-:-:S03]  /*0180*/  IADD3 R13, R0, -R13, RZ ;  /* 0x8000000d000d7210 */ /* 0x000fc60007ffe0ff */
[----:B------:R-:W-:Y:S02]  /*0190*/  IMAD.IADD R15, R9, 0x1, -R8 ;  /* 0x00000001090f7824 */ /* 0x000fe400078e0a08 */
[--C-:B--2---:R-:W-:Y:S02]  /*01a0*/  IMAD.WIDE R8, R13, 0x4, R2.reuse ;  /* 0x000000040d087825 */ /* 0x104fe400078e0202 */
[----:B------:R-:W2:Y:S02]  /*01b0*/  LDG.E.64 R12, desc[UR4][R6.64] ;  /* 0x00000004060c7981 */ /* 0x000ea4000c1e1b00 */
[----:B------:R-:W-:Y:S02]  /*01c0*/  IMAD.WIDE R2, R15, 0x4, R2 ;  /* 0x000000040f027825 */ /* 0x000fe400078e0202 */
[----:B------:R-:W2:Y:S02]  /*01d0*/  LDG.E.EL R9, desc[UR4][R8.64] ;  /* 0x0000000408097981 */ /* 0x000ea4000c2e1900 */
[----:B-1----:R-:W-:-:S02]  /*01e0*/  IMAD.WIDE R4, R11, 0x4, R4 ;  /* 0x000000040b047825 */ /* 0x002fc400078e0204 */
[----:B------:R-:W3:Y:S04]  /*01f0*/  LDG.E.EL R2, desc[UR4][R2.64] ;  /* 0x0000000402027981 */ /* 0x000ee8000c2e1900 */
[----:B------:R-:W4:Y:S01]  /*0200*/  LDG.E.64 R10, desc[UR4][R4.64] ;  /* 0x00000004040a7981 */ /* 0x000f22000c1e1b00 */
[C---:B--2---:R-:W-:Y:S02]  /*0210*/  FSETP.GT.AND P1, PT, R9.reuse, -R12, PT ;  /* 0x8000000c0900720b */ /* 0x044fe40003f24000 */
[C---:B---3--:R-:W-:Y:S02]  /*0220*/  FSETP.GT.AND P0, PT, R2.reuse, -R13, PT ;  /* 0x8000000d0200720b */ /* 0x048fe40003f04000 */
[----:B----4-:R-:W-:Y:S02]  /*0230*/  FSETP.GT.AND P3, PT, R9, -R10, PT ;  /* 0x8000000a0900720b */ /* 0x010fe40003f64000 */
[----:B------:R-:W-:Y:S01]  /*0240*/  FSETP.GT.AND P2, PT, R2, -R11, PT ;  /* 0x8000000b0200720b */ /* 0x000fe20003f44000 */
[----:B------:R-:W-:Y:S01]  /*0250*/  FADD R10, R10, R9 ;  /* 0x000000090a0a7221 */ /* 0x000fe20000000000 */
[----:B------:R-:W-:Y:S01]  /*0260*/  FADD R11, R11, R2 ;  /* 0x000000020b0b7221 */ /* 0x000fe20000000000 */
[----:B------:R-:W-:Y:S01]  /*0270*/  FADD R12, R9, R12 ;  /* 0x0000000c090c7221 */ /* 0x000fe20000000000 */
[----:B------:R-:W-:-:S03]  /*0280*/  FADD R13, R2, R13 ;  /* 0x0000000d020d7221 */ /* 0x000fc60000000000 */
[----:B------:R-:W-:Y:S02]  /*0290*/  @!P1 FMUL R12, R12, 0.10000000149011611938 ;  /* 0x3dcccccd0c0c9820 */ /* 0x000fe40000400000 */
[----:B------:R-:W-:Y:S02]  /*02a0*/  @!P0 FMUL R13, R13, 0.10000000149011611938 ;  /* 0x3dcccccd0d0d8820 */ /* 0x000fe40000400000 */
[----:B------:R-:W-:Y:S02]  /*02b0*/  @!P3 FMUL R10, R10, 0.10000000149011611938 ;  /* 0x3dcccccd0a0ab820 */ /* 0x000fe40000400000 */
[----:B------:R-:W-:-:S05]  /*02c0*/  @!P2 FMUL R11, R11, 0.10000000149011611938 ;  /* 0x3dcccccd0b0ba820 */ /* 0x000fca0000400000 */
[----:B------:R-:W-:Y:S04]  /*02d0*/  STG.E.64 desc[UR4][R4.64], R10 ;  /* 0x0000000a04007986 */ /* 0x000fe8000c101b04 */
[----:B------:R-:W-:Y:S01]  /*02e0*/  STG.E.64 desc[UR4][R6.64], R12 ;  /* 0x0000000c06007986 */ /* 0x000fe2000c101b04 */
[----:B------:R-:W-:Y:S05]  /*02f0*/  EXIT ;  /* 0x000000000000794d */ /* 0x000fea0003800000 */
.L_x_0:
[----:B------:R-:W-:-:S00]  /*0300*/  BRA `(.L_x_0) ;  /* 0xfffffffc00fc7947 */ /* 0x000fc0000383ffff */
[----:B------:R-:W-:-:S00]  /*0310*/  NOP ;  /* 0x0000000000007918 */ /* 0x000fc00000000000 */
        /* <DEDUP_REMOVED lines=14> */
.L_x_1:


//--------------------- .nv.constant0.triton_poi_fused_convolution_leaky_relu_47 --------------------------
	.section	.nv.constant0.triton_poi_fused_convolution_leaky_relu_47,"a",@progbits
	.sectionflags	@""
	.align	4
.nv.constant0.triton_poi_fused_convolution_leaky_relu_47:
	.zero		556
